	.headerflags	@"EF_CUDA_TEXMODE_UNIFIED EF_CUDA_64BIT_ADDRESS EF_CUDA_ACCELERATORS EF_CUDA_SM90 EF_CUDA_VIRTUAL_SM(EF_CUDA_SM90)"
	.elftype	@"ET_EXEC"


//--------------------- .nv.info                  --------------------------
	.section	.nv.info,"",@"SHT_CUDA_INFO"
	.align	4


	//----- nvinfo : EIATTR_REGCOUNT
	.align		4
        /*0000*/ 	.byte	0x04, 0x2f
        /*0002*/ 	.short	(.L_1 - .L_0)
	.align		4
.L_0:
        /*0004*/ 	.word	index@(triton_poi_fused_cat_17)
        /*0008*/ 	.word	0x00000020


	//----- nvinfo : EIATTR_MIN_STACK_SIZE
	.align		4
.L_1:
        /*000c*/ 	.byte	0x04, 0x12
        /*000e*/ 	.short	(.L_3 - .L_2)
	.align		4
.L_2:
        /*0010*/ 	.word	index@(triton_poi_fused_cat_17)
        /*0014*/ 	.word	0x00000000


	//----- nvinfo : EIATTR_FRAME_SIZE
	.align		4
.L_3:
        /*0018*/ 	.byte	0x04, 0x11
        /*001a*/ 	.short	(.L_5 - .L_4)
	.align		4
.L_4:
        /*001c*/ 	.word	index@(triton_poi_fused_cat_17)
        /*0020*/ 	.word	0x00000000


	//----- nvinfo : EIATTR_MIN_STACK_SIZE
	.align		4
.L_5:
        /*0024*/ 	.byte	0x04, 0x12
        /*0026*/ 	.short	(.L_7 - .L_6)
	.align		4
.L_6:
        /*0028*/ 	.word	index@(triton_poi_fused_cat_17)
        /*002c*/ 	.word	0x00000000
.L_7:


//--------------------- .nv.info.triton_poi_fused_cat_17 --------------------------
	.section	.nv.info.triton_poi_fused_cat_17,"",@"SHT_CUDA_INFO"
	.sectionflags	@""
	.align	4


	//----- nvinfo : EIATTR_CUDA_API_VERSION
	.align		4
        /*0000*/ 	.byte	0x04, 0x37
        /*0002*/ 	.short	(.L_9 - .L_8)
.L_8:
        /*0004*/ 	.word	0x0000007c


	//----- nvinfo : EIATTR_KPARAM_INFO
	.align		4
.L_9:
        /*0008*/ 	.byte	0x04, 0x17
        /*000a*/ 	.short	(.L_11 - .L_10)
.L_10:
        /*000c*/ 	.word	0x00000000
        /*0010*/ 	.short	0x0004
        /*0012*/ 	.short	0x0020
        /*0014*/ 	.byte	0x00, 0xf0, 0x11, 0x00


	//----- nvinfo : EIATTR_KPARAM_INFO
	.align		4
.L_11:
        /*0018*/ 	.byte	0x04, 0x17
        /*001a*/ 	.short	(.L_13 - .L_12)
.L_12:
        /*001c*/ 	.word	0x00000000
        /*0020*/ 	.short	0x0003
        /*0022*/ 	.short	0x0018
        /*0024*/ 	.byte	0x00, 0xf4, 0x21, 0x00


	//----- nvinfo : EIATTR_KPARAM_INFO
	.align		4
.L_13:
        /*0028*/ 	.byte	0x04, 0x17
        /*002a*/ 	.short	(.L_15 - .L_14)
.L_14:
        /*002c*/ 	.word	0x00000000
        /*0030*/ 	.short	0x0002
        /*0032*/ 	.short	0x0010
        /*0034*/ 	.byte	0x00, 0xf4, 0x21, 0x00


	//----- nvinfo : EIATTR_KPARAM_INFO
	.align		4
.L_15:
        /*0038*/ 	.byte	0x04, 0x17
        /*003a*/ 	.short	(.L_17 - .L_16)
.L_16:
        /*003c*/ 	.word	0x00000000
        /*0040*/ 	.short	0x0001
        /*0042*/ 	.short	0x0008
        /*0044*/ 	.byte	0x00, 0xf4, 0x21, 0x00


	//----- nvinfo : EIATTR_KPARAM_INFO
	.align		4
.L_17:
        /*0048*/ 	.byte	0x04, 0x17
        /*004a*/ 	.short	(.L_19 - .L_18)
.L_18:
        /*004c*/ 	.word	0x00000000
        /*0050*/ 	.short	0x0000
        /*0052*/ 	.short	0x0000
        /*0054*/ 	.byte	0x00, 0xf4, 0x21, 0x00


	//----- nvinfo : EIATTR_SPARSE_MMA_MASK
	.align		4
.L_19:
        /*0058*/ 	.byte	0x03, 0x50
        /*005a*/ 	.short	0x0000


	//----- nvinfo : EIATTR_MAXREG_COUNT
	.align		4
        /*005c*/ 	.byte	0x03, 0x1b
        /*005e*/ 	.short	0x00ff


	//----- nvinfo : EIATTR_EXIT_INSTR_OFFSETS
	.align		4
        /*0060*/ 	.byte	0x04, 0x1c
        /*0062*/ 	.short	(.L_21 - .L_20)


	//   ....[0]....
.L_20:
        /*0064*/ 	.word	0x00000e50


	//----- nvinfo : EIATTR_REQNTID
	.align		4
.L_21:
        /*0068*/ 	.byte	0x04, 0x10
        /*006a*/ 	.short	(.L_23 - .L_22)
.L_22:
        /*006c*/ 	.word	0x00000080
        /*0070*/ 	.word	0x00000001
        /*0074*/ 	.word	0x00000001


	//----- nvinfo : EIATTR_CBANK_PARAM_SIZE
	.align		4
.L_23:
        /*0078*/ 	.byte	0x03, 0x19
        /*007a*/ 	.short	0x0024


	//----- nvinfo : EIATTR_PARAM_CBANK
	.align		4
        /*007c*/ 	.byte	0x04, 0x0a
        /*007e*/ 	.short	(.L_25 - .L_24)
	.align		4
.L_24:
        /*0080*/ 	.word	index@(.nv.constant0.triton_poi_fused_cat_17)
        /*0084*/ 	.short	0x0210
        /*0086*/ 	.short	0x0024


	//----- nvinfo : EIATTR_SW_WAR
	.align		4
.L_25:
        /*0088*/ 	.byte	0x04, 0x36
        /*008a*/ 	.short	(.L_27 - .L_26)
.L_26:
        /*008c*/ 	.word	0x00000008
.L_27:


//--------------------- .nv.callgraph             --------------------------
	.section	.nv.callgraph,"",@"SHT_CUDA_CALLGRAPH"
	.align	4
	.sectionentsize	8
	.align		4
        /*0000*/ 	.word	0x00000000
	.align		4
        /*0004*/ 	.word	0xffffffff
	.align		4
        /*0008*/ 	.word	0x00000000
	.align		4
        /*000c*/ 	.word	0xfffffffe
	.align		4
        /*0010*/ 	.word	0x00000000
	.align		4
        /*0014*/ 	.word	0xfffffffd
	.align		4
        /*0018*/ 	.word	0x00000000
	.align		4
        /*001c*/ 	.word	0xfffffffc


//--------------------- .text.triton_poi_fused_cat_17 --------------------------
	.section	.text.triton_poi_fused_cat_17,"ax",@progbits
	.align	128
        .global         triton_poi_fused_cat_17
        .type           triton_poi_fused_cat_17,@function
        .size           triton_poi_fused_cat_17,(.L_x_1 - triton_poi_fused_cat_17)
        .other          triton_poi_fused_cat_17,@"STO_CUDA_ENTRY STV_DEFAULT"
triton_poi_fused_cat_17:
.text.triton_poi_fused_cat_17:
[----:B------:R-:W-:Y:S01]  /*0000*/  LDC R1, c[0x0][0x28] ;  /* 0x00000a00ff017b82 */ /* 0x000fe20000000800 */
[----:B------:R-:W1:Y:S07]  /*0010*/  S2R R0, SR_TID.X ;  /* 0x0000000000007919 */ /* 0x000e6e0000002100 */
[----:B------:R-:W2:Y:S01]  /*0020*/  LDC.64 R18, c[0x0][0x218] ;  /* 0x00008600ff127b82 */ /* 0x000ea20000000a00 */
[----:B------:R-:W-:Y:S01]  /*0030*/  CS2R R16, SRZ ;  /* 0x0000000000107805 */ /* 0x000fe2000001ff00 */
[----:B------:R-:W-:Y:S01]  /*0040*/  ULDC.64 UR4, c[0x0][0x208] ;  /* 0x0000820000047ab9 */ /* 0x000fe20000000a00 */
[----:B------:R-:W3:Y:S01]  /*0050*/  S2R R3, SR_CTAID.X ;  /* 0x0000000000037919 */ /* 0x000ee20000002500 */
[----:B------:R-:W-:-:S02]  /*0060*/  CS2R R12, SRZ ;  /* 0x00000000000c7805 */ /* 0x000fc4000001ff00 */
[----:B------:R-:W-:Y:S02]  /*0070*/  CS2R R14, SRZ ;  /* 0x00000000000e7805 */ /* 0x000fe4000001ff00 */
[----:B------:R-:W-:Y:S01]  /*0080*/  CS2R R10, SRZ ;  /* 0x00000000000a7805 */ /* 0x000fe2000001ff00 */
[----:B------:R-:W-:Y:S01]  /*0090*/  ULDC.64 UR6, c[0x0][0x220] ;  /* 0x0000880000067ab9 */ /* 0x000fe20000000a00 */
[----:B-1----:R-:W-:Y:S01]  /*00a0*/  IMAD.SHL.U32 R0, R0, 0x4, RZ ;  /* 0x0000000400007824 */ /* 0x002fe200078e00ff */
[----:B---3--:R-:W-:-:S04]  /*00b0*/  SHF.R.S32.HI R21, RZ, 0x15, R3 ;  /* 0x00000015ff157819 */ /* 0x008fc80000011403 */
[----:B------:R-:W-:Y:S02]  /*00c0*/  LOP3.LUT R0, R0, 0x1fc, RZ, 0xc0, !PT ;  /* 0x000001fc00007812 */ /* 0x000fe400078ec0ff */
[----:B------:R-:W-:-:S03]  /*00d0*/  SGXT R21, R21, 0x1 ;  /* 0x000000011515781a */ /* 0x000fc60000000200 */
[----:B------:R-:W-:-:S05]  /*00e0*/  IMAD R0, R3, 0x400, R0 ;  /* 0x0000040003007824 */ /* 0x000fca00078e0200 */
[-C--:B------:R-:W-:Y:S02]  /*00f0*/  LEA.HI R2, R21, R0.reuse, RZ, 0xa ;  /* 0x0000000015027211 */ /* 0x080fe400078f50ff */
[----:B------:R-:W-:Y:S02]  /*0100*/  SHF.R.S32.HI R5, RZ, 0x1f, R0 ;  /* 0x0000001fff057819 */ /* 0x000fe40000011400 */
[----:B------:R-:W-:Y:S02]  /*0110*/  SHF.R.S32.HI R2, RZ, 0xa, R2 ;  /* 0x0000000aff027819 */ /* 0x000fe40000011402 */
[----:B------:R-:W-:Y:S02]  /*0120*/  LEA.HI R4, R5, R0, RZ, 0x5 ;  /* 0x0000000005047211 */ /* 0x000fe400078f28ff */
[----:B------:R-:W-:Y:S02]  /*0130*/  LEA.HI R3, R2, R2, RZ, 0x7 ;  /* 0x0000000202037211 */ /* 0x000fe400078f38ff */
[----:B------:R-:W-:-:S02]  /*0140*/  SHF.R.S32.HI R6, RZ, 0x5, R4 ;  /* 0x00000005ff067819 */ /* 0x000fc40000011404 */
[----:B------:R-:W-:Y:S02]  /*0150*/  LOP3.LUT R3, R3, 0xffffff80, RZ, 0xc0, !PT ;  /* 0xffffff8003037812 */ /* 0x000fe400078ec0ff */
[----:B------:R-:W-:Y:S02]  /*0160*/  LEA.HI R7, R6, R6, RZ, 0x5 ;  /* 0x0000000606077211 */ /* 0x000fe400078f28ff */
[----:B------:R-:W-:Y:S01]  /*0170*/  LOP3.LUT R9, R4, 0xffffffe0, RZ, 0xc0, !PT ;  /* 0xffffffe004097812 */ /* 0x000fe200078ec0ff */
[----:B------:R-:W-:Y:S01]  /*0180*/  IMAD.IADD R3, R2, 0x1, -R3 ;  /* 0x0000000102037824 */ /* 0x000fe200078e0a03 */
[----:B------:R-:W-:-:S03]  /*0190*/  LOP3.LUT R7, R7, 0xffffffe0, RZ, 0xc0, !PT ;  /* 0xffffffe007077812 */ /* 0x000fc600078ec0ff */
[----:B------:R-:W-:Y:S01]  /*01a0*/  IMAD.IADD R9, R0, 0x1, -R9 ;  /* 0x0000000100097824 */ /* 0x000fe200078e0a09 */
[----:B------:R-:W-:Y:S01]  /*01b0*/  ISETP.GT.AND P0, PT, R3, 0x3f, PT ;  /* 0x0000003f0300780c */ /* 0x000fe20003f04270 */
[----:B------:R-:W-:-:S04]  /*01c0*/  IMAD.IADD R7, R6, 0x1, -R7 ;  /* 0x0000000106077824 */ /* 0x000fc800078e0a07 */
[----:B--2---:R-:W-:-:S04]  /*01d0*/  IMAD.WIDE R22, R7, 0x8, R18 ;  /* 0x0000000807167825 */ /* 0x004fc800078e0212 */
[----:B------:R-:W-:-:S04]  /*01e0*/  IMAD.WIDE R26, R9, 0x8, R18 ;  /* 0x00000008091a7825 */ /* 0x000fc800078e0212 */
[----:B------:R1:W2:Y:S04]  /*01f0*/  @P0 LDG.E.EL.64 R16, desc[UR4][R22.64] ;  /* 0x0000000416100981 */ /* 0x0002a8000c2e1b00 */
[----:B------:R-:W3:Y:S01]  /*0200*/  @P0 LDG.E.EL.128 R12, desc[UR4][R26.64] ;  /* 0x000000041a0c0981 */ /* 0x000ee2000c2e1d00 */
[----:B------:R-:W-:Y:S01]  /*0210*/  VIADD R2, R0, 0x2 ;  /* 0x0000000200027836 */ /* 0x000fe20000000000 */
[----:B------:R-:W-:-:S04]  /*0220*/  CS2R R8, SRZ ;  /* 0x0000000000087805 */ /* 0x000fc8000001ff00 */
[----:B------:R-:W-:-:S04]  /*0230*/  LEA.HI R4, R21, R2, RZ, 0x5 ;  /* 0x0000000215047211 */ /* 0x000fc800078f28ff */
[----:B------:R-:W-:-:S05]  /*0240*/  LOP3.LUT R7, R4, 0xffffffe0, RZ, 0xc0, !PT ;  /* 0xffffffe004077812 */ /* 0x000fca00078ec0ff */
[----:B------:R-:W-:-:S04]  /*0250*/  IMAD.IADD R7, R2, 0x1, -R7 ;  /* 0x0000000102077824 */ /* 0x000fc800078e0a07 */
[----:B------:R-:W-:-:S05]  /*0260*/  IMAD.WIDE R6, R7, 0x8, R18 ;  /* 0x0000000807067825 */ /* 0x000fca00078e0212 */
[----:B------:R-:W4:Y:S01]  /*0270*/  @P0 LDG.E.EL.128 R8, desc[UR4][R6.64] ;  /* 0x0000000406080981 */ /* 0x000f22000c2e1d00 */
[----:B------:R-:W-:-:S05]  /*0280*/  VIADD R4, R0, 0x200 ;  /* 0x0000020000047836 */ /* 0x000fca0000000000 */
[CC--:B------:R-:W-:Y:S02]  /*0290*/  LEA.HI R2, R21.reuse, R4.reuse, RZ, 0xa ;  /* 0x0000000415027211 */ /* 0x0c0fe400078f50ff */
[----:B------:R-:W-:Y:S02]  /*02a0*/  LEA.HI R21, R21, R4, RZ, 0x5 ;  /* 0x0000000415157211 */ /* 0x000fe400078f28ff */
[----:B------:R-:W-:Y:S02]  /*02b0*/  SHF.R.S32.HI R2, RZ, 0xa, R2 ;  /* 0x0000000aff027819 */ /* 0x000fe40000011402 */
[----:B-1----:R-:W-:Y:S02]  /*02c0*/  SHF.R.S32.HI R22, RZ, 0x5, R21 ;  /* 0x00000005ff167819 */ /* 0x002fe40000011415 */
[----:B------:R-:W-:-:S04]  /*02d0*/  LEA.HI R20, R2, R2, RZ, 0x7 ;  /* 0x0000000202147211 */ /* 0x000fc800078f38ff */
[----:B------:R-:W-:Y:S02]  /*02e0*/  LOP3.LUT R21, R20, 0xffffff80, RZ, 0xc0, !PT ;  /* 0xffffff8014157812 */ /* 0x000fe400078ec0ff */
[----:B------:R-:W-:-:S03]  /*02f0*/  LEA.HI R20, R22, R22, RZ, 0x5 ;  /* 0x0000001616147211 */ /* 0x000fc600078f28ff */
[----:B------:R-:W-:Y:S01]  /*0300*/  IMAD.IADD R2, R2, 0x1, -R21 ;  /* 0x0000000102027824 */ /* 0x000fe200078e0a15 */
[----:B------:R-:W-:-:S04]  /*0310*/  LOP3.LUT R21, R20, 0xffffffe0, RZ, 0xc0, !PT ;  /* 0xffffffe014157812 */ /* 0x000fc800078ec0ff */
[----:B------:R-:W-:Y:S01]  /*0320*/  ISETP.GT.AND P1, PT, R2, 0x3f, PT ;  /* 0x0000003f0200780c */ /* 0x000fe20003f24270 */
[----:B------:R-:W-:-:S04]  /*0330*/  IMAD.IADD R21, R22, 0x1, -R21 ;  /* 0x0000000116157824 */ /* 0x000fc800078e0a15 */
[----:B------:R-:W-:Y:S01]  /*0340*/  IMAD.WIDE R22, R21, 0x8, R18 ;  /* 0x0000000815167825 */ /* 0x000fe200078e0212 */
[----:B------:R-:W-:-:S07]  /*0350*/  CS2R R18, SRZ ;  /* 0x0000000000127805 */ /* 0x000fce000001ff00 */
[----:B------:R1:W5:Y:S01]  /*0360*/  @P1 LDG.E.EL.64 R18, desc[UR4][R22.64] ;  /* 0x0000000416121981 */ /* 0x000362000c2e1b00 */
[----:B------:R-:W-:Y:S01]  /*0370*/  IMAD.MOV.U32 R24, RZ, RZ, RZ ;  /* 0x000000ffff187224 */ /* 0x000fe200078e00ff */
[----:B--2---:R-:W-:Y:S02]  /*0380*/  SEL R17, R17, RZ, P0 ;  /* 0x000000ff11117207 */ /* 0x004fe40000000000 */
[----:B------:R-:W-:Y:S02]  /*0390*/  SEL R16, R16, RZ, P0 ;  /* 0x000000ff10107207 */ /* 0x000fe40000000000 */
[----:B------:R-:W-:Y:S02]  /*03a0*/  SHF.R.U32.HI R25, RZ, 0x1b, R17 ;  /* 0x0000001bff197819 */ /* 0x000fe40000011611 */
[----:B---3--:R-:W-:Y:S02]  /*03b0*/  SEL R12, R12, RZ, P0 ;  /* 0x000000ff0c0c7207 */ /* 0x008fe40000000000 */
[----:B------:R-:W-:-:S02]  /*03c0*/  LOP3.LUT R25, R25, 0x10, RZ, 0xc0, !PT ;  /* 0x0000001019197812 */ /* 0x000fc400078ec0ff */
[----:B------:R-:W-:Y:S02]  /*03d0*/  SEL R21, R13, RZ, P0 ;  /* 0x000000ff0d157207 */ /* 0x000fe40000000000 */
[----:B------:R-:W-:Y:S02]  /*03e0*/  LEA R20, P3, R12, UR6, 0x2 ;  /* 0x000000060c147c11 */ /* 0x000fe4000f8610ff */
[----:B------:R-:W-:Y:S02]  /*03f0*/  IADD3 R25, P2, R25, R16, RZ ;  /* 0x0000001019197210 */ /* 0x000fe40007f5e0ff */
[----:B------:R-:W-:Y:S02]  /*0400*/  SEL R13, R14, RZ, P0 ;  /* 0x000000ff0e0d7207 */ /* 0x000fe40000000000 */
[----:B------:R-:W-:Y:S02]  /*0410*/  SEL R14, R15, RZ, P0 ;  /* 0x000000ff0f0e7207 */ /* 0x000fe40000000000 */
[----:B------:R-:W-:Y:S01]  /*0420*/  LEA.HI.X R15, R12, UR7, R21, 0x2, P3 ;  /* 0x000000070c0f7c11 */ /* 0x000fe200098f1415 */
[----:B------:R-:W-:Y:S01]  /*0430*/  IMAD.X R12, RZ, RZ, R17, P2 ;  /* 0x000000ffff0c7224 */ /* 0x000fe200010e0611 */
[----:B------:R-:W-:-:S02]  /*0440*/  SHF.R.U32.HI R21, RZ, 0x19, R21 ;  /* 0x00000019ff157819 */ /* 0x000fc40000011615 */
[----:B-1----:R-:W-:Y:S02]  /*0450*/  LEA R22, P2, R13, UR6, 0x2 ;  /* 0x000000060d167c11 */ /* 0x002fe4000f8410ff */
[C---:B------:R-:W-:Y:S01]  /*0460*/  SHF.L.U64.HI R12, R25.reuse, 0x6, R12 ;  /* 0x00000006190c7819 */ /* 0x040fe2000001020c */
[----:B------:R-:W-:Y:S01]  /*0470*/  IMAD.SHL.U32 R25, R25, 0x40, RZ ;  /* 0x0000004019197824 */ /* 0x000fe200078e00ff */
[----:B------:R-:W-:Y:S02]  /*0480*/  LOP3.LUT R21, R21, 0x40, RZ, 0xc0, !PT ;  /* 0x0000004015157812 */ /* 0x000fe400078ec0ff */
[--C-:B------:R-:W-:Y:S02]  /*0490*/  LEA.HI.X R17, R13, UR7, R14.reuse, 0x2, P2 ;  /* 0x000000070d117c11 */ /* 0x100fe400090f140e */
[----:B------:R-:W-:Y:S02]  /*04a0*/  SHF.R.U32.HI R23, RZ, 0x19, R14 ;  /* 0x00000019ff177819 */ /* 0x000fe4000001160e */
[----:B------:R-:W-:-:S02]  /*04b0*/  IADD3 R20, P2, P3, R25, R20, R21 ;  /* 0x0000001419147210 */ /* 0x000fc40007b5e015 */
[----:B------:R-:W-:Y:S01]  /*04c0*/  LEA.HI R13, R5, R0, RZ, 0x11 ;  /* 0x00000000050d7211 */ /* 0x000fe200078f88ff */
[----:B------:R-:W-:Y:S01]  /*04d0*/  IMAD.SHL.U32 R5, R3, 0x100, RZ ;  /* 0x0000010003057824 */ /* 0x000fe200078e00ff */
[----:B------:R-:W-:Y:S02]  /*04e0*/  LOP3.LUT R23, R23, 0x40, RZ, 0xc0, !PT ;  /* 0x0000004017177812 */ /* 0x000fe400078ec0ff */
[----:B------:R-:W-:Y:S02]  /*04f0*/  IADD3.X R21, R12, R15, RZ, P2, P3 ;  /* 0x0000000f0c157210 */ /* 0x000fe400017e64ff */
[----:B------:R-:W-:Y:S02]  /*0500*/  SHF.R.S32.HI R14, RZ, 0x11, R13 ;  /* 0x00000011ff0e7819 */ /* 0x000fe4000001140d */
[----:B------:R-:W-:Y:S01]  /*0510*/  IADD3 R22, P4, P5, R25, R22, R23 ;  /* 0x0000001619167210 */ /* 0x000fe20007d9e017 */
[----:B------:R-:W-:-:S03]  /*0520*/  IMAD.WIDE R20, R5, 0x4, R20 ;  /* 0x0000000405147825 */ /* 0x000fc600078e0214 */
[----:B------:R-:W-:Y:S01]  /*0530*/  IADD3.X R23, R12, R17, RZ, P4, P5 ;  /* 0x000000110c177210 */ /* 0x000fe200027ea4ff */
[----:B------:R-:W-:Y:S02]  /*0540*/  IMAD.SHL.U32 R16, R14, 0x4000, RZ ;  /* 0x000040000e107824 */ /* 0x000fe400078e00ff */
[----:B------:R-:W-:Y:S02]  /*0550*/  IMAD.MOV.U32 R17, RZ, RZ, RZ ;  /* 0x000000ffff117224 */ /* 0x000fe400078e00ff */
[----:B------:R-:W-:Y:S01]  /*0560*/  IMAD.WIDE R20, R16, 0x4, R20 ;  /* 0x0000000410147825 */ /* 0x000fe200078e0214 */
[----:B----4-:R-:W-:-:S03]  /*0570*/  SEL R29, R8, RZ, P0 ;  /* 0x000000ff081d7207 */ /* 0x010fc60000000000 */
[----:B------:R-:W-:Y:S01]  /*0580*/  IMAD.WIDE R22, R5, 0x4, R22 ;  /* 0x0000000405167825 */ /* 0x000fe200078e0216 */
[----:B------:R1:W2:Y:S01]  /*0590*/  @P0 LDG.E.EL R17, desc[UR4][R20.64+-0x10000] ;  /* 0xff00000414110981 */ /* 0x0002a2000c2e1900 */
[----:B------:R-:W-:Y:S02]  /*05a0*/  SEL R15, R11, RZ, P0 ;  /* 0x000000ff0b0f7207 */ /* 0x000fe40000000000 */
[----:B------:R-:W-:Y:S01]  /*05b0*/  SEL R28, R10, RZ, P0 ;  /* 0x000000ff0a1c7207 */ /* 0x000fe20000000000 */
[----:B------:R-:W-:Y:S01]  /*05c0*/  IMAD.WIDE R22, R16, 0x4, R22 ;  /* 0x0000000410167825 */ /* 0x000fe200078e0216 */
[----:B------:R-:W-:Y:S02]  /*05d0*/  SHF.R.U32.HI R8, RZ, 0x19, R15 ;  /* 0x00000019ff087819 */ /* 0x000fe4000001160f */
[----:B-1----:R-:W-:Y:S02]  /*05e0*/  SEL R20, R9, RZ, P0 ;  /* 0x000000ff09147207 */ /* 0x002fe40000000000 */
[----:B------:R1:W3:Y:S01]  /*05f0*/  @P0 LDG.E.EL R24, desc[UR4][R22.64+-0x10000] ;  /* 0xff00000416180981 */ /* 0x0002e2000c2e1900 */
[----:B------:R-:W-:-:S02]  /*0600*/  LEA R9, P2, R29, UR6, 0x2 ;  /* 0x000000061d097c11 */ /* 0x000fc4000f8410ff */
[--C-:B------:R-:W-:Y:S02]  /*0610*/  SHF.R.U32.HI R10, RZ, 0x19, R20.reuse ;  /* 0x00000019ff0a7819 */ /* 0x100fe40000011614 */
[----:B------:R-:W-:Y:S02]  /*0620*/  LEA.HI.X R21, R29, UR7, R20, 0x2, P2 ;  /* 0x000000071d157c11 */ /* 0x000fe400090f1414 */
[----:B------:R-:W-:Y:S02]  /*0630*/  LOP3.LUT R10, R10, 0x40, RZ, 0xc0, !PT ;  /* 0x000000400a0a7812 */ /* 0x000fe400078ec0ff */
[----:B------:R-:W-:Y:S02]  /*0640*/  LOP3.LUT R8, R8, 0x40, RZ, 0xc0, !PT ;  /* 0x0000004008087812 */ /* 0x000fe400078ec0ff */
[----:B-1----:R-:W-:Y:S02]  /*0650*/  LEA R22, P2, R28, UR6, 0x2 ;  /* 0x000000061c167c11 */ /* 0x002fe4000f8410ff */
[----:B------:R-:W-:-:S02]  /*0660*/  IADD3 R20, P3, P4, R25, R9, R10 ;  /* 0x0000000919147210 */ /* 0x000fc40007c7e00a */
[----:B------:R-:W-:Y:S02]  /*0670*/  CS2R R10, SRZ ;  /* 0x00000000000a7805 */ /* 0x000fe4000001ff00 */
[----:B------:R-:W-:Y:S02]  /*0680*/  IADD3 R22, P5, P6, R25, R22, R8 ;  /* 0x0000001619167210 */ /* 0x000fe40007ebe008 */
[----:B------:R-:W-:Y:S02]  /*0690*/  CS2R R8, SRZ ;  /* 0x0000000000087805 */ /* 0x000fe4000001ff00 */
[----:B------:R-:W-:-:S05]  /*06a0*/  LOP3.LUT R13, R13, 0xfffe0000, RZ, 0xc0, !PT ;  /* 0xfffe00000d0d7812 */ /* 0x000fca00078ec0ff */
[----:B------:R-:W-:Y:S01]  /*06b0*/  IMAD.IADD R25, R0, 0x1, -R13 ;  /* 0x0000000100197824 */ /* 0x000fe200078e0a0d */
[--C-:B------:R-:W-:Y:S01]  /*06c0*/  SHF.R.S32.HI R13, RZ, 0x1f, R4.reuse ;  /* 0x0000001fff0d7819 */ /* 0x100fe20000011404 */
[----:B------:R1:W4:Y:S01]  /*06d0*/  @P1 LDG.E.EL.128 R8, desc[UR4][R26.64] ;  /* 0x000000041a081981 */ /* 0x000322000c2e1d00 */
[----:B------:R-:W-:Y:S01]  /*06e0*/  LEA.HI.X R15, R28, UR7, R15, 0x2, P2 ;  /* 0x000000071c0f7c11 */ /* 0x000fe200090f140f */
[----:B------:R-:W-:Y:S01]  /*06f0*/  VIADD R23, R0, 0x200 ;  /* 0x0000020000177836 */ /* 0x000fe20000000000 */
[----:B------:R-:W-:Y:S02]  /*0700*/  SHF.R.S32.HI R28, RZ, 0x1f, R4 ;  /* 0x0000001fff1c7819 */ /* 0x000fe40000011404 */
[----:B-1----:R-:W-:-:S04]  /*0710*/  LEA.HI R26, R13, R4, RZ, 0x11 ;  /* 0x000000040d1a7211 */ /* 0x002fc800078f88ff */
[----:B------:R-:W-:Y:S01]  /*0720*/  LOP3.LUT R13, R26, 0xfffe0000, RZ, 0xc0, !PT ;  /* 0xfffe00001a0d7812 */ /* 0x000fe200078ec0ff */
[----:B------:R-:W-:Y:S01]  /*0730*/  IMAD R25, R14, 0x10000, R25 ;  /* 0x000100000e197824 */ /* 0x000fe200078e0219 */
[----:B------:R-:W-:Y:S02]  /*0740*/  LEA.HI R28, R28, R23, RZ, 0x11 ;  /* 0x000000171c1c7211 */ /* 0x000fe400078f88ff */
[----:B------:R-:W-:Y:S01]  /*0750*/  IADD3.X R21, R12, R21, RZ, P3, P4 ;  /* 0x000000150c157210 */ /* 0x000fe20001fe84ff */
[----:B------:R-:W-:Y:S01]  /*0760*/  IMAD.IADD R4, R4, 0x1, -R13 ;  /* 0x0000000104047824 */ /* 0x000fe200078e0a0d */
[----:B------:R-:W-:Y:S02]  /*0770*/  IADD3.X R23, R12, R15, RZ, P5, P6 ;  /* 0x0000000f0c177210 */ /* 0x000fe40002fec4ff */
[----:B------:R-:W-:Y:S02]  /*0780*/  CS2R R12, SRZ ;  /* 0x00000000000c7805 */ /* 0x000fe4000001ff00 */
[----:B------:R-:W-:-:S06]  /*0790*/  CS2R R14, SRZ ;  /* 0x00000000000e7805 */ /* 0x000fcc000001ff00 */
[----:B------:R1:W2:Y:S01]  /*07a0*/  @P1 LDG.E.EL.128 R12, desc[UR4][R6.64] ;  /* 0x00000004060c1981 */ /* 0x0002a2000c2e1d00 */
[----:B------:R-:W-:Y:S02]  /*07b0*/  ISETP.GE.AND P2, PT, R3, 0x40, PT ;  /* 0x000000400300780c */ /* 0x000fe40003f46270 */
[----:B-----5:R-:W-:Y:S02]  /*07c0*/  SEL R3, R18, RZ, P1 ;  /* 0x000000ff12037207 */ /* 0x020fe40000800000 */
[----:B------:R-:W-:Y:S01]  /*07d0*/  SEL R18, R19, RZ, P1 ;  /* 0x000000ff13127207 */ /* 0x000fe20000800000 */
[----:B------:R-:W-:Y:S01]  /*07e0*/  IMAD.WIDE R20, R5, 0x4, R20 ;  /* 0x0000000405147825 */ /* 0x000fe200078e0214 */
[----:B------:R-:W-:-:S03]  /*07f0*/  SHF.R.S32.HI R19, RZ, 0x11, R26 ;  /* 0x00000011ff137819 */ /* 0x000fc6000001141a */
[----:B------:R-:W-:Y:S01]  /*0800*/  IMAD.WIDE R22, R5, 0x4, R22 ;  /* 0x0000000405167825 */ /* 0x000fe200078e0216 */
[----:B------:R-:W-:-:S04]  /*0810*/  SHF.R.U32.HI R5, RZ, 0x1b, R18 ;  /* 0x0000001bff057819 */ /* 0x000fc80000011612 */
[----:B------:R-:W-:Y:S01]  /*0820*/  LOP3.LUT R26, R5, 0x10, RZ, 0xc0, !PT ;  /* 0x00000010051a7812 */ /* 0x000fe200078ec0ff */
[----:B------:R-:W-:-:S03]  /*0830*/  IMAD R19, R19, 0x10000, R4 ;  /* 0x0001000013137824 */ /* 0x000fc600078e0204 */
[----:B------:R-:W-:Y:S01]  /*0840*/  IADD3 R5, P3, R26, R3, RZ ;  /* 0x000000031a057210 */ /* 0x000fe20007f7e0ff */
[----:B------:R-:W-:-:S04]  /*0850*/  IMAD.MOV.U32 R3, RZ, RZ, RZ ;  /* 0x000000ffff037224 */ /* 0x000fc800078e00ff */
[----:B-1----:R-:W-:Y:S02]  /*0860*/  IMAD.SHL.U32 R6, R5, 0x40, RZ ;  /* 0x0000004005067824 */ /* 0x002fe400078e00ff */
[----:B------:R-:W-:-:S04]  /*0870*/  IMAD.WIDE R20, R16, 0x4, R20 ;  /* 0x0000000410147825 */ /* 0x000fc800078e0214 */
[----:B------:R-:W-:Y:S01]  /*0880*/  IMAD.WIDE R22, R16, 0x4, R22 ;  /* 0x0000000410167825 */ /* 0x000fe200078e0216 */
[----:B------:R1:W5:Y:S03]  /*0890*/  @P0 LDG.E.EL R3, desc[UR4][R20.64+-0x10000] ;  /* 0xff00000414030981 */ /* 0x000366000c2e1900 */
[----:B------:R-:W-:-:S06]  /*08a0*/  IMAD.MOV.U32 R16, RZ, RZ, RZ ;  /* 0x000000ffff107224 */ /* 0x000fcc00078e00ff */
[----:B------:R1:W3:Y:S01]  /*08b0*/  @P0 LDG.E.EL R16, desc[UR4][R22.64+-0x10000] ;  /* 0xff00000416100981 */ /* 0x0002e2000c2e1900 */
[----:B------:R-:W-:Y:S01]  /*08c0*/  IMAD.MOV.U32 R26, RZ, RZ, RZ ;  /* 0x000000ffff1a7224 */ /* 0x000fe200078e00ff */
[----:B----4-:R-:W-:Y:S02]  /*08d0*/  SEL R4, R9, RZ, P1 ;  /* 0x000000ff09047207 */ /* 0x010fe40000800000 */
[----:B------:R-:W-:Y:S01]  /*08e0*/  SEL R27, R8, RZ, P1 ;  /* 0x000000ff081b7207 */ /* 0x000fe20000800000 */
[----:B------:R-:W-:Y:S01]  /*08f0*/  IMAD.X R8, RZ, RZ, R18, P3 ;  /* 0x000000ffff087224 */ /* 0x000fe200018e0612 */
[----:B------:R-:W-:Y:S02]  /*0900*/  SHF.R.U32.HI R7, RZ, 0x19, R4 ;  /* 0x00000019ff077819 */ /* 0x000fe40000011604 */
[----:B------:R-:W-:Y:S02]  /*0910*/  LEA R9, P3, R27, UR6, 0x2 ;  /* 0x000000061b097c11 */ /* 0x000fe4000f8610ff */
[----:B------:R-:W-:-:S02]  /*0920*/  LOP3.LUT R7, R7, 0x40, RZ, 0xc0, !PT ;  /* 0x0000004007077812 */ /* 0x000fc400078ec0ff */
[----:B------:R-:W-:Y:S02]  /*0930*/  SHF.L.U64.HI R8, R5, 0x6, R8 ;  /* 0x0000000605087819 */ /* 0x000fe40000010208 */
[----:B------:R-:W-:Y:S02]  /*0940*/  SHF.R.S32.HI R18, RZ, 0x11, R28 ;  /* 0x00000011ff127819 */ /* 0x000fe4000001141c */
[----:B------:R-:W-:Y:S02]  /*0950*/  LEA.HI.X R5, R27, UR7, R4, 0x2, P3 ;  /* 0x000000071b057c11 */ /* 0x000fe400098f1404 */
[----:B------:R-:W-:Y:S02]  /*0960*/  SEL R28, R11, RZ, P1 ;  /* 0x000000ff0b1c7207 */ /* 0x000fe40000800000 */
[----:B------:R-:W-:Y:S02]  /*0970*/  IADD3 R4, P3, P4, R6, R9, R7 ;  /* 0x0000000906047210 */ /* 0x000fe40007c7e007 */
[----:B------:R-:W-:-:S02]  /*0980*/  SEL R7, R10, RZ, P1 ;  /* 0x000000ff0a077207 */ /* 0x000fc40000800000 */
[--C-:B------:R-:W-:Y:S02]  /*0990*/  SHF.R.U32.HI R10, RZ, 0x19, R28.reuse ;  /* 0x00000019ff0a7819 */ /* 0x100fe4000001161c */
[----:B------:R-:W-:Y:S02]  /*09a0*/  IADD3.X R5, R8, R5, RZ, P3, P4 ;  /* 0x0000000508057210 */ /* 0x000fe40001fe84ff */
[----:B-1----:R-:W-:Y:S02]  /*09b0*/  LEA R20, P3, R7, UR6, 0x2 ;  /* 0x0000000607147c11 */ /* 0x002fe4000f8610ff */
[----:B--2---:R-:W-:Y:S02]  /*09c0*/  SEL R13, R13, RZ, P1 ;  /* 0x000000ff0d0d7207 */ /* 0x004fe40000800000 */
[----:B------:R-:W-:Y:S02]  /*09d0*/  LOP3.LUT R21, R10, 0x40, RZ, 0xc0, !PT ;  /* 0x000000400a157812 */ /* 0x000fe400078ec0ff */
[----:B------:R-:W1:Y:S01]  /*09e0*/  LDC.64 R10, c[0x0][0x210] ;  /* 0x00008400ff0a7b82 */ /* 0x000e620000000a00 */
[----:B------:R-:W-:-:S02]  /*09f0*/  LEA.HI.X R7, R7, UR7, R28, 0x2, P3 ;  /* 0x0000000707077c11 */ /* 0x000fc400098f141c */
[----:B------:R-:W-:Y:S02]  /*0a00*/  SEL R15, R15, RZ, P1 ;  /* 0x000000ff0f0f7207 */ /* 0x000fe40000800000 */
[----:B------:R-:W-:Y:S02]  /*0a10*/  SEL R28, R12, RZ, P1 ;  /* 0x000000ff0c1c7207 */ /* 0x000fe40000800000 */
[----:B0-----:R-:W-:Y:S02]  /*0a20*/  SEL R22, R14, RZ, P1 ;  /* 0x000000ff0e167207 */ /* 0x001fe40000800000 */
[----:B------:R-:W-:Y:S02]  /*0a30*/  SHF.R.U32.HI R12, RZ, 0x19, R13 ;  /* 0x00000019ff0c7819 */ /* 0x000fe4000001160d */
[----:B------:R-:W-:Y:S02]  /*0a40*/  IADD3 R20, P3, P4, R6, R20, R21 ;  /* 0x0000001406147210 */ /* 0x000fe40007c7e015 */
[----:B------:R-:W-:-:S02]  /*0a50*/  SHF.R.U32.HI R14, RZ, 0x19, R15 ;  /* 0x00000019ff0e7819 */ /* 0x000fc4000001160f */
[----:B------:R-:W-:Y:S02]  /*0a60*/  LEA R21, P5, R28, UR6, 0x2 ;  /* 0x000000061c157c11 */ /* 0x000fe4000f8a10ff */
[----:B------:R-:W-:Y:S01]  /*0a70*/  LEA R23, P6, R22, UR6, 0x2 ;  /* 0x0000000616177c11 */ /* 0x000fe2000f8c10ff */
[----:B------:R-:W-:Y:S01]  /*0a80*/  IMAD.SHL.U32 R9, R2, 0x100, RZ ;  /* 0x0000010002097824 */ /* 0x000fe200078e00ff */
[----:B------:R-:W-:Y:S02]  /*0a90*/  LOP3.LUT R12, R12, 0x40, RZ, 0xc0, !PT ;  /* 0x000000400c0c7812 */ /* 0x000fe400078ec0ff */
[----:B------:R-:W-:Y:S02]  /*0aa0*/  LOP3.LUT R14, R14, 0x40, RZ, 0xc0, !PT ;  /* 0x000000400e0e7812 */ /* 0x000fe400078ec0ff */
[----:B------:R-:W-:Y:S02]  /*0ab0*/  LEA.HI.X R13, R28, UR7, R13, 0x2, P5 ;  /* 0x000000071c0d7c11 */ /* 0x000fe4000a8f140d */
[----:B------:R-:W-:Y:S01]  /*0ac0*/  LEA.HI.X R15, R22, UR7, R15, 0x2, P6 ;  /* 0x00000007160f7c11 */ /* 0x000fe2000b0f140f */
[----:B------:R-:W-:Y:S01]  /*0ad0*/  IMAD.WIDE R4, R9, 0x4, R4 ;  /* 0x0000000409047825 */ /* 0x000fe200078e0204 */
[----:B------:R-:W-:-:S02]  /*0ae0*/  IADD3 R12, P5, P6, R6, R21, R12 ;  /* 0x00000015060c7210 */ /* 0x000fc40007ebe00c */
[----:B------:R-:W-:Y:S01]  /*0af0*/  IADD3.X R21, R8, R7, RZ, P3, P4 ;  /* 0x0000000708157210 */ /* 0x000fe20001fe84ff */
[----:B------:R-:W-:Y:S01]  /*0b00*/  IMAD.SHL.U32 R18, R18, 0x4000, RZ ;  /* 0x0000400012127824 */ /* 0x000fe200078e00ff */
[----:B------:R-:W-:Y:S02]  /*0b10*/  IADD3 R14, P3, P4, R6, R23, R14 ;  /* 0x00000017060e7210 */ /* 0x000fe40007c7e00e */
[----:B------:R-:W-:Y:S01]  /*0b20*/  IADD3.X R13, R8, R13, RZ, P5, P6 ;  /* 0x0000000d080d7210 */ /* 0x000fe20002fec4ff */
[----:B------:R-:W-:Y:S01]  /*0b30*/  IMAD.WIDE R4, R18, 0x4, R4 ;  /* 0x0000000412047825 */ /* 0x000fe200078e0204 */
[----:B------:R-:W-:Y:S02]  /*0b40*/  IADD3.X R15, R8, R15, RZ, P3, P4 ;  /* 0x0000000f080f7210 */ /* 0x000fe40001fe84ff */
[----:B------:R-:W-:Y:S01]  /*0b50*/  ISETP.GE.AND P3, PT, R2, 0x40, PT ;  /* 0x000000400200780c */ /* 0x000fe20003f66270 */
[----:B------:R-:W-:Y:S01]  /*0b60*/  IMAD.WIDE R20, R9, 0x4, R20 ;  /* 0x0000000409147825 */ /* 0x000fe200078e0214 */
[----:B------:R0:W2:Y:S01]  /*0b70*/  @P1 LDG.E.EL R26, desc[UR4][R4.64+-0x10000] ;  /* 0xff000004041a1981 */ /* 0x0000a2000c2e1900 */
[----:B------:R-:W-:-:S02]  /*0b80*/  CS2R R6, SRZ ;  /* 0x0000000000067805 */ /* 0x000fc4000001ff00 */
[----:B------:R-:W-:-:S04]  /*0b90*/  IMAD.WIDE R12, R9, 0x4, R12 ;  /* 0x00000004090c7825 */ /* 0x000fc800078e020c */
[----:B------:R-:W-:Y:S01]  /*0ba0*/  IMAD.WIDE R14, R9, 0x4, R14 ;  /* 0x00000004090e7825 */ /* 0x000fe200078e020e */
[----:B0-----:R-:W-:-:S03]  /*0bb0*/  CS2R R4, SRZ ;  /* 0x0000000000047805 */ /* 0x001fc6000001ff00 */
[----:B-1----:R-:W-:Y:S01]  /*0bc0*/  IMAD.WIDE R22, R25, 0x4, R10 ;  /* 0x0000000419167825 */ /* 0x002fe200078e020a */
[----:B------:R-:W-:-:S03]  /*0bd0*/  CS2R R8, SRZ ;  /* 0x0000000000087805 */ /* 0x000fc6000001ff00 */
[----:B------:R-:W-:Y:S01]  /*0be0*/  IMAD.WIDE R28, R19, 0x4, R10 ;  /* 0x00000004131c7825 */ /* 0x000fe200078e020a */
[----:B------:R-:W-:Y:S01]  /*0bf0*/  CS2R R10, SRZ ;  /* 0x00000000000a7805 */ /* 0x000fe2000001ff00 */
[----:B------:R0:W4:Y:S02]  /*0c00*/  @!P2 LDG.E.128 R4, desc[UR4][R22.64] ;  /* 0x000000041604a981 */ /* 0x000124000c1e1d00 */
[----:B------:R-:W-:-:S03]  /*0c10*/  IMAD.WIDE R20, R18, 0x4, R20 ;  /* 0x0000000412147825 */ /* 0x000fc600078e0214 */
[----:B------:R-:W2:Y:S01]  /*0c20*/  @!P3 LDG.E.128 R8, desc[UR4][R28.64] ;  /* 0x000000041c08b981 */ /* 0x000ea2000c1e1d00 */
[----:B------:R-:W-:-:S04]  /*0c30*/  IMAD.WIDE R12, R18, 0x4, R12 ;  /* 0x00000004120c7825 */ /* 0x000fc800078e020c */
[----:B------:R-:W-:Y:S01]  /*0c40*/  IMAD.WIDE R14, R18, 0x4, R14 ;  /* 0x00000004120e7825 */ /* 0x000fe200078e020e */
[----:B------:R-:W-:Y:S01]  /*0c50*/  CS2R R18, SRZ ;  /* 0x0000000000127805 */ /* 0x000fe2000001ff00 */
[----:B0-----:R-:W0:Y:S02]  /*0c60*/  LDC.64 R22, c[0x0][0x228] ;  /* 0x00008a00ff167b82 */ /* 0x001e240000000a00 */
[----:B------:R-:W-:-:S03]  /*0c70*/  IMAD.MOV.U32 R2, RZ, RZ, RZ ;  /* 0x000000ffff027224 */ /* 0x000fc600078e00ff */
[----:B------:R-:W2:Y:S04]  /*0c80*/  @P1 LDG.E.EL R19, desc[UR4][R20.64+-0x10000] ;  /* 0xff00000414131981 */ /* 0x000ea8000c2e1900 */
[----:B------:R-:W2:Y:S04]  /*0c90*/  @P1 LDG.E.EL R2, desc[UR4][R12.64+-0x10000] ;  /* 0xff0000040c021981 */ /* 0x000ea8000c2e1900 */
[----:B------:R-:W2:Y:S01]  /*0ca0*/  @P1 LDG.E.EL R18, desc[UR4][R14.64+-0x10000] ;  /* 0xff0000040e121981 */ /* 0x000ea2000c2e1900 */
[----:B-----5:R-:W-:Y:S02]  /*0cb0*/  SEL R3, R3, RZ, P0 ;  /* 0x000000ff03037207 */ /* 0x020fe40000000000 */
[----:B------:R-:W-:-:S02]  /*0cc0*/  SEL R17, R17, RZ, P0 ;  /* 0x000000ff11117207 */ /* 0x000fc40000000000 */
[----:B---3--:R-:W-:Y:S02]  /*0cd0*/  SEL R24, R24, RZ, P0 ;  /* 0x000000ff18187207 */ /* 0x008fe40000000000 */
[----:B------:R-:W-:Y:S01]  /*0ce0*/  SEL R16, R16, RZ, P0 ;  /* 0x000000ff10107207 */ /* 0x000fe20000000000 */
[----:B0-----:R-:W-:Y:S01]  /*0cf0*/  IMAD.WIDE R22, R0, 0x4, R22 ;  /* 0x0000000400167825 */ /* 0x001fe200078e0216 */
[----:B----4-:R-:W-:Y:S02]  /*0d00*/  SEL R6, R6, RZ, !P2 ;  /* 0x000000ff06067207 */ /* 0x010fe40005000000 */
[----:B------:R-:W-:Y:S02]  /*0d10*/  SEL R4, R4, RZ, !P2 ;  /* 0x000000ff04047207 */ /* 0x000fe40005000000 */
[----:B------:R-:W-:Y:S02]  /*0d20*/  SEL R6, R6, R3, !P2 ;  /* 0x0000000306067207 */ /* 0x000fe40005000000 */
[----:B------:R-:W-:-:S02]  /*0d30*/  SEL R5, R5, RZ, !P2 ;  /* 0x000000ff05057207 */ /* 0x000fc40005000000 */
[----:B------:R-:W-:Y:S02]  /*0d40*/  SEL R7, R7, RZ, !P2 ;  /* 0x000000ff07077207 */ /* 0x000fe40005000000 */
[----:B--2---:R-:W-:Y:S02]  /*0d50*/  SEL R8, R8, RZ, !P3 ;  /* 0x000000ff08087207 */ /* 0x004fe40005800000 */
[----:B------:R-:W-:Y:S02]  /*0d60*/  SEL R9, R9, RZ, !P3 ;  /* 0x000000ff09097207 */ /* 0x000fe40005800000 */
[----:B------:R-:W-:Y:S02]  /*0d70*/  SEL R10, R10, RZ, !P3 ;  /* 0x000000ff0a0a7207 */ /* 0x000fe40005800000 */
[----:B------:R-:W-:Y:S02]  /*0d80*/  SEL R3, R26, RZ, P1 ;  /* 0x000000ff1a037207 */ /* 0x000fe40000800000 */
[----:B------:R-:W-:-:S02]  /*0d90*/  SEL R0, R19, RZ, P1 ;  /* 0x000000ff13007207 */ /* 0x000fc40000800000 */
[----:B------:R-:W-:Y:S02]  /*0da0*/  SEL R13, R2, RZ, P1 ;  /* 0x000000ff020d7207 */ /* 0x000fe40000800000 */
[----:B------:R-:W-:Y:S02]  /*0db0*/  SEL R11, R11, RZ, !P3 ;  /* 0x000000ff0b0b7207 */ /* 0x000fe40005800000 */
[----:B------:R-:W-:Y:S02]  /*0dc0*/  SEL R4, R4, R17, !P2 ;  /* 0x0000001104047207 */ /* 0x000fe40005000000 */
[----:B------:R-:W-:Y:S02]  /*0dd0*/  SEL R5, R5, R24, !P2 ;  /* 0x0000001805057207 */ /* 0x000fe40005000000 */
[----:B------:R-:W-:Y:S02]  /*0de0*/  SEL R7, R7, R16, !P2 ;  /* 0x0000001007077207 */ /* 0x000fe40005000000 */
[----:B------:R-:W-:-:S02]  /*0df0*/  @P3 SEL R11, R18, RZ, P1 ;  /* 0x000000ff120b3207 */ /* 0x000fc40000800000 */
[----:B------:R-:W-:Y:S02]  /*0e00*/  SEL R8, R8, R3, !P3 ;  /* 0x0000000308087207 */ /* 0x000fe40005800000 */
[----:B------:R-:W-:Y:S02]  /*0e10*/  SEL R9, R9, R0, !P3 ;  /* 0x0000000009097207 */ /* 0x000fe40005800000 */
[----:B------:R-:W-:Y:S01]  /*0e20*/  SEL R10, R10, R13, !P3 ;  /* 0x0000000d0a0a7207 */ /* 0x000fe20005800000 */
[----:B------:R-:W-:Y:S04]  /*0e30*/  STG.E.128 desc[UR4][R22.64], R4 ;  /* 0x0000000416007986 */ /* 0x000fe8000c101d04 */
[----:B------:R-:W-:Y:S01]  /*0e40*/  STG.E.128 desc[UR4][R22.64+0x800], R8 ;  /* 0x0008000816007986 */ /* 0x000fe2000c101d04 */
[----:B------:R-:W-:Y:S05]  /*0e50*/  EXIT ;  /* 0x000000000000794d */ /* 0x000fea0003800000 */
.L_x_0:
[----:B------:R-:W-:-:S00]  /*0e60*/  BRA `(.L_x_0) ;  /* 0xfffffffc00fc7947 */ /* 0x000fc0000383ffff */
[----:B------:R-:W-:-:S00]  /*0e70*/  NOP ;  /* 0x0000000000007918 */ /* 0x000fc00000000000 */
        /* <DEDUP_REMOVED lines=8> */
.L_x_1:


//--------------------- .nv.constant0.triton_poi_fused_cat_17 --------------------------
	.section	.nv.constant0.triton_poi_fused_cat_17,"a",@progbits
	.sectionflags	@""
	.align	4
.nv.constant0.triton_poi_fused_cat_17:
	.zero		564
